//
// Generated by NVIDIA NVVM Compiler
//
// Compiler Build ID: CL-36424714
// Cuda compilation tools, release 13.0, V13.0.88
// Based on NVVM 20.0.0
//

.version 9.0
.target sm_100
.address_size 64

	// .globl	_Z10hello_cudav
.extern .func  (.param .b32 func_retval0) vprintf
(
	.param .b64 vprintf_param_0,
	.param .b64 vprintf_param_1
)
;
.global .align 1 .b8 $str[39] = {240, 159, 148, 165, 32, 72, 101, 108, 108, 111, 32, 102, 114, 111, 109, 32, 71, 80, 85, 32, 40, 116, 104, 114, 101, 97, 100, 32, 37, 100, 41, 33, 32, 240, 159, 148, 165, 10};

.visible .entry _Z10hello_cudav()
{
	.local .align 8 .b8 	__local_depot0[8];
	.reg .b64 	%SP;
	.reg .b64 	%SPL;
	.reg .b32 	%r<4>;
	.reg .b64 	%rd<5>;

	mov.u64 	%SPL, __local_depot0;
	cvta.local.u64 	%SP, %SPL;
	add.u64 	%rd1, %SP, 0;
	add.u64 	%rd2, %SPL, 0;
	mov.u32 	%r1, %tid.x;
	st.local.u32 	[%rd2], %r1;
	mov.u64 	%rd3, $str;
	cvta.global.u64 	%rd4, %rd3;
	{ // callseq 0, 0
	.param .b64 param0;
	st.param.b64 	[param0], %rd4;
	.param .b64 param1;
	st.param.b64 	[param1], %rd1;
	.param .b32 retval0;
	call.uni (retval0), 
	vprintf, 
	(
	param0, 
	param1
	);
	ld.param.b32 	%r2, [retval0];
	} // callseq 0
	ret;

}


// ===== COMPILED SASS (sm_100) =====

	.target	sm_100

	.elftype	@"ET_EXEC"


//--------------------- .note.nv.tkinfo           --------------------------
	.section	.note.nv.tkinfo,"",@"SHT_NOTE"
	.sectionflags	@"SHF_NOTE_NV_TKINFO"
	.tkinfo
        /*0018*/ 	.word	0x00000002
        /*0030*/ 	.string	""
        /*0030*/ 	.string	"ptxas"
        /*0030*/ 	.string	"Cuda compilation tools, release 13.0, V13.0.88"
        /*0030*/ 	.string	"Build cuda_13.0.r13.0/compiler.36424714_0"
        /*0030*/ 	.string	"-arch sm_100 -m 64 "



//--------------------- .note.nv.cuinfo           --------------------------
	.section	.note.nv.cuinfo,"",@"SHT_NOTE"
	.sectionflags	@"SHF_NOTE_NV_CUINFO"
        /*0018*/ 	.short	0x0002
        /*001a*/ 	.short	0x0064
        /*001c*/ 	.short	0x0082
	.zero		2


//--------------------- .nv.info                  --------------------------
	.section	.nv.info,"",@"SHT_CUDA_INFO"
	.align	4


	//----- nvinfo : EIATTR_REGCOUNT
	.align		4
        /*0000*/ 	.byte	0x04, 0x2f
        /*0002*/ 	.short	(.L_2 - .L_1)
	.align		4
.L_1:
        /*0004*/ 	.word	index@(_Z10hello_cudav)
        /*0008*/ 	.word	0x00000018


	//----- nvinfo : EIATTR_FRAME_SIZE
	.align		4
.L_2:
        /*000c*/ 	.byte	0x04, 0x11
        /*000e*/ 	.short	(.L_4 - .L_3)
	.align		4
.L_3:
        /*0010*/ 	.word	index@(_Z10hello_cudav)
        /*0014*/ 	.word	0x00000008


	//----- nvinfo : EIATTR_MIN_STACK_SIZE
	.align		4
.L_4:
        /*0018*/ 	.byte	0x04, 0x12
        /*001a*/ 	.short	(.L_6 - .L_5)
	.align		4
.L_5:
        /*001c*/ 	.word	index@(_Z10hello_cudav)
        /*0020*/ 	.word	0x00000008
.L_6:


//--------------------- .nv.compat                --------------------------
	.section	.nv.compat,"",@"SHT_CUDA_COMPAT_INFO"
	.align	4
        /*0000*/ 	.byte	0x02, 0x09, 0x00, 0x00, 0x02, 0x02, 0x01, 0x00, 0x02, 0x05, 0x05, 0x00, 0x03, 0x07, 0x01, 0x01
        /*0010*/ 	.byte	0x02, 0x03, 0x00, 0x00, 0x02, 0x06, 0x01, 0x00, 0x04, 0x0b, 0x08, 0x00, 0x09, 0x00, 0x00, 0x00
        /*0020*/ 	.byte	0x00, 0x00, 0x00, 0x00


//--------------------- .nv.info._Z10hello_cudav  --------------------------
	.section	.nv.info._Z10hello_cudav,"",@"SHT_CUDA_INFO"
	.sectionflags	@""
	.align	4


	//----- nvinfo : EIATTR_CUDA_API_VERSION
	.align		4
        /*0000*/ 	.byte	0x04, 0x37
        /*0002*/ 	.short	(.L_8 - .L_7)
.L_7:
        /*0004*/ 	.word	0x00000082


	//----- nvinfo : EIATTR_SPARSE_MMA_MASK
	.align		4
.L_8:
        /*0008*/ 	.byte	0x03, 0x50
        /*000a*/ 	.short	0x0000


	//----- nvinfo : EIATTR_MAXREG_COUNT
	.align		4
        /*000c*/ 	.byte	0x03, 0x1b
        /*000e*/ 	.short	0x00ff


	//----- nvinfo : EIATTR_EXTERNS
	.align		4
        /*0010*/ 	.byte	0x04, 0x0f
        /*0012*/ 	.short	(.L_10 - .L_9)


	//   ....[0]....
	.align		4
.L_9:
        /*0014*/ 	.word	index@(vprintf)


	//----- nvinfo : EIATTR_MERCURY_ISA_VERSION
	.align		4
.L_10:
        /*0018*/ 	.byte	0x03, 0x5f
        /*001a*/ 	.short	0x0101


	//----- nvinfo : EIATTR_VRC_CTA_INIT_COUNT
	.align		4
        /*001c*/ 	.byte	0x02, 0x4a
	.zero		1
	.zero		1


	//----- nvinfo : EIATTR_SYSCALL_OFFSETS
	.align		4
        /*0020*/ 	.byte	0x04, 0x46
        /*0022*/ 	.short	(.L_12 - .L_11)


	//   ....[0]....
.L_11:
        /*0024*/ 	.word	0x000000e0


	//----- nvinfo : EIATTR_EXIT_INSTR_OFFSETS
	.align		4
.L_12:
        /*0028*/ 	.byte	0x04, 0x1c
        /*002a*/ 	.short	(.L_14 - .L_13)


	//   ....[0]....
.L_13:
        /*002c*/ 	.word	0x000000f0


	//----- nvinfo : EIATTR_SW_WAR
	.align		4
.L_14:
        /*0030*/ 	.byte	0x04, 0x36
        /*0032*/ 	.short	(.L_16 - .L_15)
.L_15:
        /*0034*/ 	.word	0x00000008
.L_16:


//--------------------- .nv.callgraph             --------------------------
	.section	.nv.callgraph,"",@"SHT_CUDA_CALLGRAPH"
	.align	4
	.sectionentsize	8
	.align		4
        /*0000*/ 	.word	0x00000000
	.align		4
        /*0004*/ 	.word	0xffffffff
	.align		4
        /*0008*/ 	.word	index@(_Z10hello_cudav)
	.align		4
        /*000c*/ 	.word	index@(vprintf)
	.align		4
        /*0010*/ 	.word	0x00000000
	.align		4
        /*0014*/ 	.word	0xfffffffe
	.align		4
        /*0018*/ 	.word	0x00000000
	.align		4
        /*001c*/ 	.word	0xfffffffd
	.align		4
        /*0020*/ 	.word	0x00000000
	.align		4
        /*0024*/ 	.word	0xfffffffc


//--------------------- .nv.constant4             --------------------------
	.section	.nv.constant4,"a",@progbits
	.align	8
	.align		8
.nv.constant4:
        /*0000*/ 	.dword	vprintf
	.align		8
        /*0008*/ 	.dword	$str


//--------------------- .text._Z10hello_cudav     --------------------------
	.section	.text._Z10hello_cudav,"ax",@progbits
	.align	128
        .global         _Z10hello_cudav
        .type           _Z10hello_cudav,@function
        .size           _Z10hello_cudav,(.L_x_2 - _Z10hello_cudav)
        .other          _Z10hello_cudav,@"STO_CUDA_ENTRY STV_DEFAULT"
_Z10hello_cudav:
.text._Z10hello_cudav:
[----:B------:R-:W0:Y:S01]  /*0000*/  LDC R1, c[0x0][0x37c] ;  /* 0x0000df00ff017b82 */ /* 0x000e220000000800 */
[----:B------:R-:W1:Y:S01]  /*0010*/  S2R R8, SR_TID.X ;  /* 0x0000000000087919 */ /* 0x000e620000002100 */
[----:B0-----:R-:W-:Y:S01]  /*0020*/  VIADD R1, R1, 0xfffffff8 ;  /* 0xfffffff801017836 */ /* 0x001fe20000000000 */
[----:B------:R-:W-:Y:S01]  /*0030*/  MOV R0, 0x0 ;  /* 0x0000000000007802 */ /* 0x000fe20000000f00 */
[----:B------:R-:W0:Y:S04]  /*0040*/  LDCU UR4, c[0x0][0x2f8] ;  /* 0x00005f00ff0477ac */ /* 0x000e280008000800 */
[----:B------:R2:W3:Y:S01]  /*0050*/  LDC.64 R2, c[0x4][R0] ;  /* 0x0100000000027b82 */ /* 0x0004e20000000a00 */
[----:B------:R-:W4:Y:S01]  /*0060*/  LDCU.64 UR6, c[0x4][0x8] ;  /* 0x01000100ff0677ac */ /* 0x000f220008000a00 */
[----:B------:R-:W5:Y:S01]  /*0070*/  LDCU UR5, c[0x0][0x2fc] ;  /* 0x00005f80ff0577ac */ /* 0x000f620008000800 */
[----:B0-----:R-:W-:Y:S01]  /*0080*/  IADD3 R6, P0, PT, R1, UR4, RZ ;  /* 0x0000000401067c10 */ /* 0x001fe2000ff1e0ff */
[----:B----4-:R-:W-:Y:S01]  /*0090*/  IMAD.U32 R4, RZ, RZ, UR6 ;  /* 0x00000006ff047e24 */ /* 0x010fe2000f8e00ff */
[----:B------:R-:W-:-:S03]  /*00a0*/  MOV R5, UR7 ;  /* 0x0000000700057c02 */ /* 0x000fc60008000f00 */
[----:B-----5:R-:W-:Y:S01]  /*00b0*/  IMAD.X R7, RZ, RZ, UR5, P0 ;  /* 0x00000005ff077e24 */ /* 0x020fe200080e06ff */
[----:B-1----:R2:W-:Y:S07]  /*00c0*/  STL [R1], R8 ;  /* 0x0000000801007387 */ /* 0x0025ee0000100800 */
[----:B------:R-:W-:-:S07]  /*00d0*/  LEPC R20, `(.L_x_0) ;  /* 0x000000001014794e */ /* 0x000fce0000000000 */
[----:B--23--:R-:W-:Y:S05]  /*00e0*/  CALL.ABS.NOINC R2 ;  /* 0x0000000002007343 */ /* 0x00cfea0003c00000 */
.L_x_0:
[----:B------:R-:W-:Y:S05]  /*00f0*/  EXIT ;  /* 0x000000000000794d */ /* 0x000fea0003800000 */
.L_x_1:
[----:B------:R-:W-:-:S00]  /*0100*/  BRA `(.L_x_1) ;  /* 0xfffffffc00fc7947 */ /* 0x000fc0000383ffff */
[----:B------:R-:W-:-:S00]  /*0110*/  NOP ;  /* 0x0000000000007918 */ /* 0x000fc00000000000 */
        /* <DEDUP_REMOVED lines=14> */
.L_x_2:


//--------------------- .nv.global.init           --------------------------
	.section	.nv.global.init,"aw",@progbits
.nv.global.init:
	.type		$str,@object
	.size		$str,(.L_0 - $str)
$str:
        /*0000*/ 	.byte	0xf0, 0x9f, 0x94, 0xa5, 0x20, 0x48, 0x65, 0x6c, 0x6c, 0x6f, 0x20, 0x66, 0x72, 0x6f, 0x6d, 0x20
        /*0010*/ 	.byte	0x47, 0x50, 0x55, 0x20, 0x28, 0x74, 0x68, 0x72, 0x65, 0x61, 0x64, 0x20, 0x25, 0x64, 0x29, 0x21
        /*0020*/ 	.byte	0x20, 0xf0, 0x9f, 0x94, 0xa5, 0x0a, 0x00
.L_0:


//--------------------- .nv.shared.reserved.0     --------------------------
	.section	.nv.shared.reserved.0,"aw",@nobits
	.weak		__nv_reservedSMEM_offset_0_alias
	.size		__nv_reservedSMEM_offset_0_alias, 0, 64
	.other		__nv_reservedSMEM_offset_0_alias,@"STO_CUDA_RESERVED_SHARED STV_DEFAULT"
__nv_reservedSMEM_offset_0_alias:
	.zero		0
	.zero		64


//--------------------- .nv.constant0._Z10hello_cudav --------------------------
	.section	.nv.constant0._Z10hello_cudav,"a",@progbits
	.sectionflags	@""
	.align	4
.nv.constant0._Z10hello_cudav:
	.zero		896


//--------------------- SYMBOLS --------------------------

	.type		.nv.reservedSmem.offset0,@object
	.size		.nv.reservedSmem.offset0,0x4
	.type		vprintf,@function
